//
// Generated by NVIDIA NVVM Compiler
//
// Compiler Build ID: CL-36424714
// Cuda compilation tools, release 13.0, V13.0.88
// Based on NVVM 20.0.0
//

.version 9.0
.target sm_100
.address_size 64

	// .globl	_Z6MatAddv
.global .align 4 .b8 A[4194304];
.global .align 4 .b8 B[4194304];
.global .align 4 .b8 C[4194304];

.visible .entry _Z6MatAddv()
{
	.reg .pred 	%p<4>;
	.reg .b32 	%r<13>;
	.reg .b64 	%rd<12>;

	mov.u32 	%r3, %ctaid.x;
	mov.u32 	%r4, %ntid.x;
	mov.u32 	%r5, %tid.x;
	mad.lo.s32 	%r1, %r3, %r4, %r5;
	mov.u32 	%r6, %ctaid.y;
	mov.u32 	%r7, %ntid.y;
	mov.u32 	%r8, %tid.y;
	mad.lo.s32 	%r9, %r6, %r7, %r8;
	setp.gt.s32 	%p1, %r1, 1023;
	setp.gt.u32 	%p2, %r9, 1023;
	or.pred  	%p3, %p1, %p2;
	@%p3 bra 	$L__BB0_2;
	mul.wide.s32 	%rd1, %r1, 4096;
	mov.u64 	%rd2, A;
	add.s64 	%rd3, %rd2, %rd1;
	mul.wide.u32 	%rd4, %r9, 4;
	add.s64 	%rd5, %rd3, %rd4;
	ld.global.u32 	%r10, [%rd5];
	mov.u64 	%rd6, B;
	add.s64 	%rd7, %rd6, %rd1;
	add.s64 	%rd8, %rd7, %rd4;
	ld.global.u32 	%r11, [%rd8];
	add.s32 	%r12, %r11, %r10;
	mov.u64 	%rd9, C;
	add.s64 	%rd10, %rd9, %rd1;
	add.s64 	%rd11, %rd10, %rd4;
	st.global.u32 	[%rd11], %r12;
$L__BB0_2:
	ret;

}


// ===== COMPILED SASS (sm_100) =====

	.target	sm_100

	.elftype	@"ET_EXEC"


//--------------------- .note.nv.tkinfo           --------------------------
	.section	.note.nv.tkinfo,"",@"SHT_NOTE"
	.sectionflags	@"SHF_NOTE_NV_TKINFO"
	.tkinfo
        /*0018*/ 	.word	0x00000002
        /*0030*/ 	.string	""
        /*0030*/ 	.string	"ptxas"
        /*0030*/ 	.string	"Cuda compilation tools, release 13.0, V13.0.88"
        /*0030*/ 	.string	"Build cuda_13.0.r13.0/compiler.36424714_0"
        /*0030*/ 	.string	"-arch sm_100 -m 64 "



//--------------------- .note.nv.cuinfo           --------------------------
	.section	.note.nv.cuinfo,"",@"SHT_NOTE"
	.sectionflags	@"SHF_NOTE_NV_CUINFO"
        /*0018*/ 	.short	0x0002
        /*001a*/ 	.short	0x0064
        /*001c*/ 	.short	0x0082
	.zero		2


//--------------------- .nv.info                  --------------------------
	.section	.nv.info,"",@"SHT_CUDA_INFO"
	.align	4


	//----- nvinfo : EIATTR_REGCOUNT
	.align		4
        /*0000*/ 	.byte	0x04, 0x2f
        /*0002*/ 	.short	(.L_4 - .L_3)
	.align		4
.L_3:
        /*0004*/ 	.word	index@(_Z6MatAddv)
        /*0008*/ 	.word	0x0000000e


	//----- nvinfo : EIATTR_FRAME_SIZE
	.align		4
.L_4:
        /*000c*/ 	.byte	0x04, 0x11
        /*000e*/ 	.short	(.L_6 - .L_5)
	.align		4
.L_5:
        /*0010*/ 	.word	index@(_Z6MatAddv)
        /*0014*/ 	.word	0x00000000


	//----- nvinfo : EIATTR_MIN_STACK_SIZE
	.align		4
.L_6:
        /*0018*/ 	.byte	0x04, 0x12
        /*001a*/ 	.short	(.L_8 - .L_7)
	.align		4
.L_7:
        /*001c*/ 	.word	index@(_Z6MatAddv)
        /*0020*/ 	.word	0x00000000
.L_8:


//--------------------- .nv.compat                --------------------------
	.section	.nv.compat,"",@"SHT_CUDA_COMPAT_INFO"
	.align	4
        /*0000*/ 	.byte	0x02, 0x09, 0x00, 0x00, 0x02, 0x02, 0x01, 0x00, 0x02, 0x05, 0x05, 0x00, 0x03, 0x07, 0x01, 0x01
        /*0010*/ 	.byte	0x02, 0x03, 0x00, 0x00, 0x02, 0x06, 0x01, 0x00, 0x04, 0x0b, 0x08, 0x00, 0x09, 0x00, 0x00, 0x00
        /*0020*/ 	.byte	0x00, 0x00, 0x00, 0x00


//--------------------- .nv.info._Z6MatAddv       --------------------------
	.section	.nv.info._Z6MatAddv,"",@"SHT_CUDA_INFO"
	.sectionflags	@""
	.align	4


	//----- nvinfo : EIATTR_CUDA_API_VERSION
	.align		4
        /*0000*/ 	.byte	0x04, 0x37
        /*0002*/ 	.short	(.L_10 - .L_9)
.L_9:
        /*0004*/ 	.word	0x00000082


	//----- nvinfo : EIATTR_SPARSE_MMA_MASK
	.align		4
.L_10:
        /*0008*/ 	.byte	0x03, 0x50
        /*000a*/ 	.short	0x0000


	//----- nvinfo : EIATTR_MAXREG_COUNT
	.align		4
        /*000c*/ 	.byte	0x03, 0x1b
        /*000e*/ 	.short	0x00ff


	//----- nvinfo : EIATTR_MERCURY_ISA_VERSION
	.align		4
        /*0010*/ 	.byte	0x03, 0x5f
        /*0012*/ 	.short	0x0101


	//----- nvinfo : EIATTR_VRC_CTA_INIT_COUNT
	.align		4
        /*0014*/ 	.byte	0x02, 0x4a
	.zero		1
	.zero		1


	//----- nvinfo : EIATTR_EXIT_INSTR_OFFSETS
	.align		4
        /*0018*/ 	.byte	0x04, 0x1c
        /*001a*/ 	.short	(.L_12 - .L_11)


	//   ....[0]....
.L_11:
        /*001c*/ 	.word	0x000000b0


	//   ....[1]....
        /*0020*/ 	.word	0x000001a0


	//----- nvinfo : EIATTR_SW_WAR
	.align		4
.L_12:
        /*0024*/ 	.byte	0x04, 0x36
        /*0026*/ 	.short	(.L_14 - .L_13)
.L_13:
        /*0028*/ 	.word	0x00000008
.L_14:


//--------------------- .nv.callgraph             --------------------------
	.section	.nv.callgraph,"",@"SHT_CUDA_CALLGRAPH"
	.align	4
	.sectionentsize	8
	.align		4
        /*0000*/ 	.word	0x00000000
	.align		4
        /*0004*/ 	.word	0xffffffff
	.align		4
        /*0008*/ 	.word	0x00000000
	.align		4
        /*000c*/ 	.word	0xfffffffe
	.align		4
        /*0010*/ 	.word	0x00000000
	.align		4
        /*0014*/ 	.word	0xfffffffd
	.align		4
        /*0018*/ 	.word	0x00000000
	.align		4
        /*001c*/ 	.word	0xfffffffc


//--------------------- .nv.constant4             --------------------------
	.section	.nv.constant4,"a",@progbits
	.align	8
	.align		8
.nv.constant4:
        /*0000*/ 	.dword	A
	.align		8
        /*0008*/ 	.dword	B
	.align		8
        /*0010*/ 	.dword	C


//--------------------- .text._Z6MatAddv          --------------------------
	.section	.text._Z6MatAddv,"ax",@progbits
	.align	128
        .global         _Z6MatAddv
        .type           _Z6MatAddv,@function
        .size           _Z6MatAddv,(.L_x_1 - _Z6MatAddv)
        .other          _Z6MatAddv,@"STO_CUDA_ENTRY STV_DEFAULT"
_Z6MatAddv:
.text._Z6MatAddv:
[----:B------:R-:W-:Y:S01]  /*0000*/  LDC R1, c[0x0][0x37c] ;  /* 0x0000df00ff017b82 */ /* 0x000fe20000000800 */
[----:B------:R-:W0:Y:S07]  /*0010*/  S2R R2, SR_TID.Y ;  /* 0x0000000000027919 */ /* 0x000e2e0000002200 */
[----:B------:R-:W1:Y:S01]  /*0020*/  LDC R9, c[0x0][0x360] ;  /* 0x0000d800ff097b82 */ /* 0x000e620000000800 */
[----:B------:R-:W1:Y:S07]  /*0030*/  S2R R0, SR_TID.X ;  /* 0x0000000000007919 */ /* 0x000e6e0000002100 */
[----:B------:R-:W0:Y:S08]  /*0040*/  S2UR UR5, SR_CTAID.Y ;  /* 0x00000000000579c3 */ /* 0x000e300000002600 */
[----:B------:R-:W0:Y:S08]  /*0050*/  LDC R11, c[0x0][0x364] ;  /* 0x0000d900ff0b7b82 */ /* 0x000e300000000800 */
[----:B------:R-:W1:Y:S01]  /*0060*/  S2UR UR4, SR_CTAID.X ;  /* 0x00000000000479c3 */ /* 0x000e620000002500 */
[----:B0-----:R-:W-:-:S05]  /*0070*/  IMAD R11, R11, UR5, R2 ;  /* 0x000000050b0b7c24 */ /* 0x001fca000f8e0202 */
[----:B------:R-:W-:Y:S01]  /*0080*/  ISETP.GT.U32.AND P0, PT, R11, 0x3ff, PT ;  /* 0x000003ff0b00780c */ /* 0x000fe20003f04070 */
[----:B-1----:R-:W-:-:S05]  /*0090*/  IMAD R9, R9, UR4, R0 ;  /* 0x0000000409097c24 */ /* 0x002fca000f8e0200 */
[----:B------:R-:W-:-:S13]  /*00a0*/  ISETP.GT.OR P0, PT, R9, 0x3ff, P0 ;  /* 0x000003ff0900780c */ /* 0x000fda0000704670 */
[----:B------:R-:W-:Y:S05]  /*00b0*/  @P0 EXIT ;  /* 0x000000000000094d */ /* 0x000fea0003800000 */
[----:B------:R-:W0:Y:S01]  /*00c0*/  LDC.64 R2, c[0x4][RZ] ;  /* 0x01000000ff027b82 */ /* 0x000e220000000a00 */
[----:B------:R-:W1:Y:S07]  /*00d0*/  LDCU.64 UR4, c[0x0][0x358] ;  /* 0x00006b00ff0477ac */ /* 0x000e6e0008000a00 */
[----:B------:R-:W2:Y:S08]  /*00e0*/  LDC.64 R4, c[0x4][0x8] ;  /* 0x01000200ff047b82 */ /* 0x000eb00000000a00 */
[----:B------:R-:W3:Y:S01]  /*00f0*/  LDC.64 R6, c[0x4][0x10] ;  /* 0x01000400ff067b82 */ /* 0x000ee20000000a00 */
[----:B0-----:R-:W-:-:S04]  /*0100*/  IMAD.WIDE R2, R9, 0x1000, R2 ;  /* 0x0000100009027825 */ /* 0x001fc800078e0202 */
[----:B------:R-:W-:-:S04]  /*0110*/  IMAD.WIDE.U32 R2, R11, 0x4, R2 ;  /* 0x000000040b027825 */ /* 0x000fc800078e0002 */
[----:B--2---:R-:W-:Y:S02]  /*0120*/  IMAD.WIDE R4, R9, 0x1000, R4 ;  /* 0x0000100009047825 */ /* 0x004fe400078e0204 */
[----:B-1----:R-:W2:Y:S02]  /*0130*/  LDG.E R2, desc[UR4][R2.64] ;  /* 0x0000000402027981 */ /* 0x002ea4000c1e1900 */
[----:B------:R-:W-:-:S06]  /*0140*/  IMAD.WIDE.U32 R4, R11, 0x4, R4 ;  /* 0x000000040b047825 */ /* 0x000fcc00078e0004 */
[----:B------:R-:W2:Y:S01]  /*0150*/  LDG.E R5, desc[UR4][R4.64] ;  /* 0x0000000404057981 */ /* 0x000ea2000c1e1900 */
[----:B---3--:R-:W-:-:S04]  /*0160*/  IMAD.WIDE R6, R9, 0x1000, R6 ;  /* 0x0000100009067825 */ /* 0x008fc800078e0206 */
[----:B------:R-:W-:Y:S01]  /*0170*/  IMAD.WIDE.U32 R6, R11, 0x4, R6 ;  /* 0x000000040b067825 */ /* 0x000fe200078e0006 */
[----:B--2---:R-:W-:-:S05]  /*0180*/  IADD3 R9, PT, PT, R2, R5, RZ ;  /* 0x0000000502097210 */ /* 0x004fca0007ffe0ff */
[----:B------:R-:W-:Y:S01]  /*0190*/  STG.E desc[UR4][R6.64], R9 ;  /* 0x0000000906007986 */ /* 0x000fe2000c101904 */
[----:B------:R-:W-:Y:S05]  /*01a0*/  EXIT ;  /* 0x000000000000794d */ /* 0x000fea0003800000 */
.L_x_0:
[----:B------:R-:W-:-:S00]  /*01b0*/  BRA `(.L_x_0) ;  /* 0xfffffffc00fc7947 */ /* 0x000fc0000383ffff */
[----:B------:R-:W-:-:S00]  /*01c0*/  NOP ;  /* 0x0000000000007918 */ /* 0x000fc00000000000 */
        /* <DEDUP_REMOVED lines=11> */
.L_x_1:


//--------------------- .nv.shared.reserved.0     --------------------------
	.section	.nv.shared.reserved.0,"aw",@nobits
	.weak		__nv_reservedSMEM_offset_0_alias
	.size		__nv_reservedSMEM_offset_0_alias, 0, 64
	.other		__nv_reservedSMEM_offset_0_alias,@"STO_CUDA_RESERVED_SHARED STV_DEFAULT"
__nv_reservedSMEM_offset_0_alias:
	.zero		0
	.zero		64


//--------------------- .nv.global                --------------------------
	.section	.nv.global,"aw",@nobits
	.align	4
.nv.global:
	.type		C,@object
	.size		C,(A - C)
C:
	.zero		4194304
	.type		A,@object
	.size		A,(B - A)
A:
	.zero		4194304
	.type		B,@object
	.size		B,(.L_1 - B)
B:
	.zero		4194304
.L_1:


//--------------------- .nv.constant0._Z6MatAddv  --------------------------
	.section	.nv.constant0._Z6MatAddv,"a",@progbits
	.sectionflags	@""
	.align	4
.nv.constant0._Z6MatAddv:
	.zero		896


//--------------------- SYMBOLS --------------------------

	.type		.nv.reservedSmem.offset0,@object
	.size		.nv.reservedSmem.offset0,0x4
